	.headerflags	@"EF_CUDA_TEXMODE_UNIFIED EF_CUDA_64BIT_ADDRESS EF_CUDA_ACCELERATORS EF_CUDA_SM90 EF_CUDA_VIRTUAL_SM(EF_CUDA_SM90)"
	.elftype	@"ET_EXEC"


//--------------------- .nv.info                  --------------------------
	.section	.nv.info,"",@"SHT_CUDA_INFO"
	.align	4


	//----- nvinfo : EIATTR_REGCOUNT
	.align		4
        /*0000*/ 	.byte	0x04, 0x2f
        /*0002*/ 	.short	(.L_1 - .L_0)
	.align		4
.L_0:
        /*0004*/ 	.word	index@(triton_poi_fused_mul_15)
        /*0008*/ 	.word	0x0000000b


	//----- nvinfo : EIATTR_MIN_STACK_SIZE
	.align		4
.L_1:
        /*000c*/ 	.byte	0x04, 0x12
        /*000e*/ 	.short	(.L_3 - .L_2)
	.align		4
.L_2:
        /*0010*/ 	.word	index@(triton_poi_fused_mul_15)
        /*0014*/ 	.word	0x00000000


	//----- nvinfo : EIATTR_FRAME_SIZE
	.align		4
.L_3:
        /*0018*/ 	.byte	0x04, 0x11
        /*001a*/ 	.short	(.L_5 - .L_4)
	.align		4
.L_4:
        /*001c*/ 	.word	index@(triton_poi_fused_mul_15)
        /*0020*/ 	.word	0x00000000


	//----- nvinfo : EIATTR_MIN_STACK_SIZE
	.align		4
.L_5:
        /*0024*/ 	.byte	0x04, 0x12
        /*0026*/ 	.short	(.L_7 - .L_6)
	.align		4
.L_6:
        /*0028*/ 	.word	index@(triton_poi_fused_mul_15)
        /*002c*/ 	.word	0x00000000
.L_7:


//--------------------- .nv.info.triton_poi_fused_mul_15 --------------------------
	.section	.nv.info.triton_poi_fused_mul_15,"",@"SHT_CUDA_INFO"
	.sectionflags	@""
	.align	4


	//----- nvinfo : EIATTR_CUDA_API_VERSION
	.align		4
        /*0000*/ 	.byte	0x04, 0x37
        /*0002*/ 	.short	(.L_9 - .L_8)
.L_8:
        /*0004*/ 	.word	0x0000007c


	//----- nvinfo : EIATTR_KPARAM_INFO
	.align		4
.L_9:
        /*0008*/ 	.byte	0x04, 0x17
        /*000a*/ 	.short	(.L_11 - .L_10)
.L_10:
        /*000c*/ 	.word	0x00000000
        /*0010*/ 	.short	0x0002
        /*0012*/ 	.short	0x0010
        /*0014*/ 	.byte	0x00, 0xf0, 0x11, 0x00


	//----- nvinfo : EIATTR_KPARAM_INFO
	.align		4
.L_11:
        /*0018*/ 	.byte	0x04, 0x17
        /*001a*/ 	.short	(.L_13 - .L_12)
.L_12:
        /*001c*/ 	.word	0x00000000
        /*0020*/ 	.short	0x0001
        /*0022*/ 	.short	0x0008
        /*0024*/ 	.byte	0x00, 0xf4, 0x21, 0x00


	//----- nvinfo : EIATTR_KPARAM_INFO
	.align		4
.L_13:
        /*0028*/ 	.byte	0x04, 0x17
        /*002a*/ 	.short	(.L_15 - .L_14)
.L_14:
        /*002c*/ 	.word	0x00000000
        /*0030*/ 	.short	0x0000
        /*0032*/ 	.short	0x0000
        /*0034*/ 	.byte	0x00, 0xf4, 0x21, 0x00


	//----- nvinfo : EIATTR_SPARSE_MMA_MASK
	.align		4
.L_15:
        /*0038*/ 	.byte	0x03, 0x50
        /*003a*/ 	.short	0x0000


	//----- nvinfo : EIATTR_MAXREG_COUNT
	.align		4
        /*003c*/ 	.byte	0x03, 0x1b
        /*003e*/ 	.short	0x00ff


	//----- nvinfo : EIATTR_EXIT_INSTR_OFFSETS
	.align		4
        /*0040*/ 	.byte	0x04, 0x1c
        /*0042*/ 	.short	(.L_17 - .L_16)


	//   ....[0]....
.L_16:
        /*0044*/ 	.word	0x00000210


	//----- nvinfo : EIATTR_REQNTID
	.align		4
.L_17:
        /*0048*/ 	.byte	0x04, 0x10
        /*004a*/ 	.short	(.L_19 - .L_18)
.L_18:
        /*004c*/ 	.word	0x00000080
        /*0050*/ 	.word	0x00000001
        /*0054*/ 	.word	0x00000001


	//----- nvinfo : EIATTR_CBANK_PARAM_SIZE
	.align		4
.L_19:
        /*0058*/ 	.byte	0x03, 0x19
        /*005a*/ 	.short	0x0014


	//----- nvinfo : EIATTR_PARAM_CBANK
	.align		4
        /*005c*/ 	.byte	0x04, 0x0a
        /*005e*/ 	.short	(.L_21 - .L_20)
	.align		4
.L_20:
        /*0060*/ 	.word	index@(.nv.constant0.triton_poi_fused_mul_15)
        /*0064*/ 	.short	0x0210
        /*0066*/ 	.short	0x0014


	//----- nvinfo : EIATTR_SW_WAR
	.align		4
.L_21:
        /*0068*/ 	.byte	0x04, 0x36
        /*006a*/ 	.short	(.L_23 - .L_22)
.L_22:
        /*006c*/ 	.word	0x00000008
.L_23:


//--------------------- .nv.callgraph             --------------------------
	.section	.nv.callgraph,"",@"SHT_CUDA_CALLGRAPH"
	.align	4
	.sectionentsize	8
	.align		4
        /*0000*/ 	.word	0x00000000
	.align		4
        /*0004*/ 	.word	0xffffffff
	.align		4
        /*0008*/ 	.word	0x00000000
	.align		4
        /*000c*/ 	.word	0xfffffffe
	.align		4
        /*0010*/ 	.word	0x00000000
	.align		4
        /*0014*/ 	.word	0xfffffffd
	.align		4
        /*0018*/ 	.word	0x00000000
	.align		4
        /*001c*/ 	.word	0xfffffffc


//--------------------- .text.triton_poi_fused_mul_15 --------------------------
	.section	.text.triton_poi_fused_mul_15,"ax",@progbits
	.align	128
        .global         triton_poi_fused_mul_15
        .type           triton_poi_fused_mul_15,@function
        .size           triton_poi_fused_mul_15,(.L_x_1 - triton_poi_fused_mul_15)
        .other          triton_poi_fused_mul_15,@"STO_CUDA_ENTRY STV_DEFAULT"
triton_poi_fused_mul_15:
.text.triton_poi_fused_mul_15:
[----:B------:R-:W-:Y:S01]  /*0000*/  LDC R1, c[0x0][0x28] ;  /* 0x00000a00ff017b82 */ /* 0x000fe20000000800 */
[----:B------:R-:W1:Y:S07]  /*0010*/  S2R R0, SR_TID.X ;  /* 0x0000000000007919 */ /* 0x000e6e0000002100 */
[----:B------:R-:W2:Y:S01]  /*0020*/  LDC.64 R4, c[0x0][0x218] ;  /* 0x00008600ff047b82 */ /* 0x000ea20000000a00 */
[----:B------:R-:W-:Y:S01]  /*0030*/  ULDC.64 UR4, c[0x0][0x208] ;  /* 0x0000820000047ab9 */ /* 0x000fe20000000a00 */
[----:B------:R-:W3:Y:S01]  /*0040*/  S2R R7, SR_CTAID.X ;  /* 0x0000000000077919 */ /* 0x000ee20000002500 */
[----:B-1----:R-:W-:-:S02]  /*0050*/  SHF.L.U32 R0, R0, 0x1, RZ ;  /* 0x0000000100007819 */ /* 0x002fc400000006ff */
[----:B---3--:R-:W-:Y:S02]  /*0060*/  SHF.R.S32.HI R2, RZ, 0x17, R7 ;  /* 0x00000017ff027819 */ /* 0x008fe40000011407 */
[----:B------:R-:W-:Y:S02]  /*0070*/  LOP3.LUT R0, R0, 0xfe, RZ, 0xc0, !PT ;  /* 0x000000fe00007812 */ /* 0x000fe400078ec0ff */
[----:B------:R-:W-:Y:S02]  /*0080*/  SGXT R2, R2, 0x1 ;  /* 0x000000010202781a */ /* 0x000fe40000000200 */
[----:B------:R-:W-:-:S04]  /*0090*/  LEA R7, R7, R0, 0x8 ;  /* 0x0000000007077211 */ /* 0x000fc800078e40ff */
[----:B------:R-:W-:-:S04]  /*00a0*/  LEA.HI R2, R2, R7, RZ, 0x6 ;  /* 0x0000000702027211 */ /* 0x000fc800078f30ff */
[----:B------:R-:W-:-:S05]  /*00b0*/  SHF.R.S32.HI R3, RZ, 0x6, R2 ;  /* 0x00000006ff037819 */ /* 0x000fca0000011402 */
[----:B--2---:R-:W-:Y:S02]  /*00c0*/  IMAD.WIDE R4, R3, 0x4, R4 ;  /* 0x0000000403047825 */ /* 0x004fe400078e0204 */
[----:B------:R-:W1:Y:S04]  /*00d0*/  LDC.64 R2, c[0x0][0x210] ;  /* 0x00008400ff027b82 */ /* 0x000e680000000a00 */
[----:B------:R2:W3:Y:S01]  /*00e0*/  LDG.E.EL R4, desc[UR4][R4.64] ;  /* 0x0000000404047981 */ /* 0x0004e2000c2e1900 */
[----:B-1----:R-:W-:-:S05]  /*00f0*/  IMAD.WIDE R2, R7, 0x4, R2 ;  /* 0x0000000407027825 */ /* 0x002fca00078e0202 */
[----:B------:R-:W4:Y:S01]  /*0100*/  LDG.E.64 R6, desc[UR4][R2.64] ;  /* 0x0000000402067981 */ /* 0x000f22000c1e1b00 */
[----:B--2---:R-:W-:Y:S01]  /*0110*/  HFMA2.MMA R5, -RZ, RZ, 1.625, 0 ;  /* 0x3e800000ff057435 */ /* 0x004fe200000001ff */
[----:B---3--:R-:W-:-:S04]  /*0120*/  FADD R0, RZ, -R4 ;  /* 0x80000004ff007221 */ /* 0x008fc80000000000 */
[----:B------:R-:W-:-:S05]  /*0130*/  FMUL R0, R0, 1.4426950216293334961 ;  /* 0x3fb8aa3b00007820 */ /* 0x000fca0000400000 */
[----:B------:R-:W-:-:S13]  /*0140*/  FSETP.GEU.AND P0, PT, R0, -126, PT ;  /* 0xc2fc00000000780b */ /* 0x000fda0003f0e000 */
[----:B------:R-:W-:-:S04]  /*0150*/  @!P0 FMUL R0, R0, 0.5 ;  /* 0x3f00000000008820 */ /* 0x000fc80000400000 */
[----:B------:R-:W1:Y:S02]  /*0160*/  MUFU.EX2 R8, R0 ;  /* 0x0000000000087308 */ /* 0x000e640000000800 */
[----:B-1----:R-:W-:-:S04]  /*0170*/  @!P0 FMUL R8, R8, R8 ;  /* 0x0000000808088220 */ /* 0x002fc80000400000 */
[----:B------:R-:W-:-:S05]  /*0180*/  FADD R8, R8, 1 ;  /* 0x3f80000008087421 */ /* 0x000fca0000000000 */
[----:B------:R-:W-:-:S04]  /*0190*/  FSETP.GT.AND P0, PT, R8, 8.50705917302346158658e+37, PT ;  /* 0x7e8000000800780b */ /* 0x000fc80003f04000 */
[----:B------:R-:W-:-:S09]  /*01a0*/  FSEL R5, R5, 1, P0 ;  /* 0x3f80000005057808 */ /* 0x000fd20000000000 */
[----:B------:R-:W-:-:S06]  /*01b0*/  @P0 FMUL R8, R8, 0.25 ;  /* 0x3e80000008080820 */ /* 0x000fcc0000400000 */
[----:B------:R-:W1:Y:S02]  /*01c0*/  MUFU.RCP R8, R8 ;  /* 0x0000000800087308 */ /* 0x000e640000001000 */
[----:B-1----:R-:W-:-:S04]  /*01d0*/  FMUL R5, R8, R5 ;  /* 0x0000000508057220 */ /* 0x002fc80000400000 */
[-C--:B----4-:R-:W-:Y:S01]  /*01e0*/  FMUL R6, R6, R5.reuse ;  /* 0x0000000506067220 */ /* 0x090fe20000400000 */
[----:B------:R-:W-:-:S05]  /*01f0*/  FMUL R7, R7, R5 ;  /* 0x0000000507077220 */ /* 0x000fca0000400000 */
[----:B------:R-:W-:Y:S01]  /*0200*/  STG.E.64 desc[UR4][R2.64], R6 ;  /* 0x0000000602007986 */ /* 0x000fe2000c101b04 */
[----:B------:R-:W-:Y:S05]  /*0210*/  EXIT ;  /* 0x000000000000794d */ /* 0x000fea0003800000 */
.L_x_0:
[----:B------:R-:W-:-:S00]  /*0220*/  BRA `(.L_x_0) ;  /* 0xfffffffc00fc7947 */ /* 0x000fc0000383ffff */
[----:B------:R-:W-:-:S00]  /*0230*/  NOP ;  /* 0x0000000000007918 */ /* 0x000fc00000000000 */
        /* <DEDUP_REMOVED lines=12> */
.L_x_1:


//--------------------- .nv.constant0.triton_poi_fused_mul_15 --------------------------
	.section	.nv.constant0.triton_poi_fused_mul_15,"a",@progbits
	.sectionflags	@""
	.align	4
.nv.constant0.triton_poi_fused_mul_15:
	.zero		548
